//
// Generated by NVIDIA NVVM Compiler
//
// Compiler Build ID: CL-36424714
// Cuda compilation tools, release 13.0, V13.0.88
// Based on NVVM 20.0.0
//

.version 9.0
.target sm_100
.address_size 64

	// .globl	_Z20matrixMultiplicationPiS_S_i

.visible .entry _Z20matrixMultiplicationPiS_S_i(
	.param .u64 .ptr .align 1 _Z20matrixMultiplicationPiS_S_i_param_0,
	.param .u64 .ptr .align 1 _Z20matrixMultiplicationPiS_S_i_param_1,
	.param .u64 .ptr .align 1 _Z20matrixMultiplicationPiS_S_i_param_2,
	.param .u32 _Z20matrixMultiplicationPiS_S_i_param_3
)
{
	.reg .pred 	%p<10>;
	.reg .b32 	%r<146>;
	.reg .b64 	%rd<46>;

	ld.param.u64 	%rd16, [_Z20matrixMultiplicationPiS_S_i_param_0];
	ld.param.u64 	%rd17, [_Z20matrixMultiplicationPiS_S_i_param_1];
	ld.param.u64 	%rd15, [_Z20matrixMultiplicationPiS_S_i_param_2];
	ld.param.u32 	%r32, [_Z20matrixMultiplicationPiS_S_i_param_3];
	cvta.to.global.u64 	%rd1, %rd17;
	cvta.to.global.u64 	%rd2, %rd16;
	mov.u32 	%r33, %ctaid.y;
	mov.u32 	%r34, %ntid.y;
	mov.u32 	%r35, %tid.y;
	mad.lo.s32 	%r1, %r33, %r34, %r35;
	mov.u32 	%r36, %ctaid.x;
	mov.u32 	%r37, %ntid.x;
	mov.u32 	%r38, %tid.x;
	mad.lo.s32 	%r2, %r36, %r37, %r38;
	max.s32 	%r39, %r1, %r2;
	setp.ge.s32 	%p1, %r39, %r32;
	@%p1 bra 	$L__BB0_14;
	mul.lo.s32 	%r3, %r32, %r1;
	and.b32  	%r4, %r32, 15;
	setp.lt.u32 	%p2, %r32, 16;
	mov.b32 	%r138, 0;
	mov.u32 	%r145, %r138;
	@%p2 bra 	$L__BB0_4;
	and.b32  	%r138, %r32, 2147483632;
	neg.s32 	%r132, %r138;
	mul.wide.u32 	%rd18, %r3, 4;
	add.s64 	%rd19, %rd18, 32;
	add.s64 	%rd43, %rd1, %rd19;
	add.s64 	%rd42, %rd2, %rd19;
	mov.b32 	%r145, 0;
$L__BB0_3:
	.pragma "nounroll";
	ld.global.u32 	%r43, [%rd42+-32];
	ld.global.u32 	%r44, [%rd43+-32];
	mad.lo.s32 	%r45, %r44, %r43, %r145;
	ld.global.u32 	%r46, [%rd42+-28];
	ld.global.u32 	%r47, [%rd43+-28];
	mad.lo.s32 	%r48, %r47, %r46, %r45;
	ld.global.u32 	%r49, [%rd42+-24];
	ld.global.u32 	%r50, [%rd43+-24];
	mad.lo.s32 	%r51, %r50, %r49, %r48;
	ld.global.u32 	%r52, [%rd42+-20];
	ld.global.u32 	%r53, [%rd43+-20];
	mad.lo.s32 	%r54, %r53, %r52, %r51;
	ld.global.u32 	%r55, [%rd42+-16];
	ld.global.u32 	%r56, [%rd43+-16];
	mad.lo.s32 	%r57, %r56, %r55, %r54;
	ld.global.u32 	%r58, [%rd42+-12];
	ld.global.u32 	%r59, [%rd43+-12];
	mad.lo.s32 	%r60, %r59, %r58, %r57;
	ld.global.u32 	%r61, [%rd42+-8];
	ld.global.u32 	%r62, [%rd43+-8];
	mad.lo.s32 	%r63, %r62, %r61, %r60;
	ld.global.u32 	%r64, [%rd42+-4];
	ld.global.u32 	%r65, [%rd43+-4];
	mad.lo.s32 	%r66, %r65, %r64, %r63;
	ld.global.u32 	%r67, [%rd42];
	ld.global.u32 	%r68, [%rd43];
	mad.lo.s32 	%r69, %r68, %r67, %r66;
	ld.global.u32 	%r70, [%rd42+4];
	ld.global.u32 	%r71, [%rd43+4];
	mad.lo.s32 	%r72, %r71, %r70, %r69;
	ld.global.u32 	%r73, [%rd42+8];
	ld.global.u32 	%r74, [%rd43+8];
	mad.lo.s32 	%r75, %r74, %r73, %r72;
	ld.global.u32 	%r76, [%rd42+12];
	ld.global.u32 	%r77, [%rd43+12];
	mad.lo.s32 	%r78, %r77, %r76, %r75;
	ld.global.u32 	%r79, [%rd42+16];
	ld.global.u32 	%r80, [%rd43+16];
	mad.lo.s32 	%r81, %r80, %r79, %r78;
	ld.global.u32 	%r82, [%rd42+20];
	ld.global.u32 	%r83, [%rd43+20];
	mad.lo.s32 	%r84, %r83, %r82, %r81;
	ld.global.u32 	%r85, [%rd42+24];
	ld.global.u32 	%r86, [%rd43+24];
	mad.lo.s32 	%r87, %r86, %r85, %r84;
	ld.global.u32 	%r88, [%rd42+28];
	ld.global.u32 	%r89, [%rd43+28];
	mad.lo.s32 	%r145, %r89, %r88, %r87;
	add.s32 	%r132, %r132, 16;
	add.s64 	%rd43, %rd43, 64;
	add.s64 	%rd42, %rd42, 64;
	setp.ne.s32 	%p3, %r132, 0;
	@%p3 bra 	$L__BB0_3;
$L__BB0_4:
	setp.eq.s32 	%p4, %r4, 0;
	@%p4 bra 	$L__BB0_13;
	and.b32  	%r14, %r32, 7;
	setp.lt.u32 	%p5, %r4, 8;
	@%p5 bra 	$L__BB0_7;
	add.s32 	%r91, %r138, %r3;
	mul.wide.u32 	%rd20, %r91, 4;
	add.s64 	%rd21, %rd2, %rd20;
	ld.global.u32 	%r92, [%rd21];
	add.s64 	%rd22, %rd1, %rd20;
	ld.global.u32 	%r93, [%rd22];
	mad.lo.s32 	%r94, %r93, %r92, %r145;
	cvt.u64.u32 	%rd23, %r3;
	cvt.u64.u32 	%rd24, %r138;
	add.s64 	%rd25, %rd24, %rd23;
	shl.b64 	%rd26, %rd25, 2;
	add.s64 	%rd27, %rd2, %rd26;
	ld.global.u32 	%r95, [%rd27+4];
	add.s64 	%rd28, %rd1, %rd26;
	ld.global.u32 	%r96, [%rd28+4];
	mad.lo.s32 	%r97, %r96, %r95, %r94;
	ld.global.u32 	%r98, [%rd27+8];
	ld.global.u32 	%r99, [%rd28+8];
	mad.lo.s32 	%r100, %r99, %r98, %r97;
	ld.global.u32 	%r101, [%rd27+12];
	ld.global.u32 	%r102, [%rd28+12];
	mad.lo.s32 	%r103, %r102, %r101, %r100;
	ld.global.u32 	%r104, [%rd27+16];
	ld.global.u32 	%r105, [%rd28+16];
	mad.lo.s32 	%r106, %r105, %r104, %r103;
	ld.global.u32 	%r107, [%rd27+20];
	ld.global.u32 	%r108, [%rd28+20];
	mad.lo.s32 	%r109, %r108, %r107, %r106;
	ld.global.u32 	%r110, [%rd27+24];
	ld.global.u32 	%r111, [%rd28+24];
	mad.lo.s32 	%r112, %r111, %r110, %r109;
	ld.global.u32 	%r113, [%rd27+28];
	ld.global.u32 	%r114, [%rd28+28];
	mad.lo.s32 	%r145, %r114, %r113, %r112;
	add.s32 	%r138, %r138, 8;
$L__BB0_7:
	setp.eq.s32 	%p6, %r14, 0;
	@%p6 bra 	$L__BB0_13;
	and.b32  	%r20, %r32, 3;
	setp.lt.u32 	%p7, %r14, 4;
	@%p7 bra 	$L__BB0_10;
	add.s32 	%r116, %r138, %r3;
	mul.wide.u32 	%rd29, %r116, 4;
	add.s64 	%rd30, %rd2, %rd29;
	ld.global.u32 	%r117, [%rd30];
	add.s64 	%rd31, %rd1, %rd29;
	ld.global.u32 	%r118, [%rd31];
	mad.lo.s32 	%r119, %r118, %r117, %r145;
	cvt.u64.u32 	%rd32, %r3;
	cvt.u64.u32 	%rd33, %r138;
	add.s64 	%rd34, %rd33, %rd32;
	shl.b64 	%rd35, %rd34, 2;
	add.s64 	%rd36, %rd2, %rd35;
	ld.global.u32 	%r120, [%rd36+4];
	add.s64 	%rd37, %rd1, %rd35;
	ld.global.u32 	%r121, [%rd37+4];
	mad.lo.s32 	%r122, %r121, %r120, %r119;
	ld.global.u32 	%r123, [%rd36+8];
	ld.global.u32 	%r124, [%rd37+8];
	mad.lo.s32 	%r125, %r124, %r123, %r122;
	ld.global.u32 	%r126, [%rd36+12];
	ld.global.u32 	%r127, [%rd37+12];
	mad.lo.s32 	%r145, %r127, %r126, %r125;
	add.s32 	%r138, %r138, 4;
$L__BB0_10:
	setp.eq.s32 	%p8, %r20, 0;
	@%p8 bra 	$L__BB0_13;
	add.s32 	%r128, %r138, %r3;
	mul.wide.u32 	%rd38, %r128, 4;
	add.s64 	%rd45, %rd1, %rd38;
	add.s64 	%rd44, %rd2, %rd38;
	neg.s32 	%r143, %r20;
$L__BB0_12:
	.pragma "nounroll";
	ld.global.u32 	%r129, [%rd44];
	ld.global.u32 	%r130, [%rd45];
	mad.lo.s32 	%r145, %r130, %r129, %r145;
	add.s64 	%rd45, %rd45, 4;
	add.s64 	%rd44, %rd44, 4;
	add.s32 	%r143, %r143, 1;
	setp.ne.s32 	%p9, %r143, 0;
	@%p9 bra 	$L__BB0_12;
$L__BB0_13:
	add.s32 	%r131, %r3, %r2;
	cvta.to.global.u64 	%rd39, %rd15;
	mul.wide.s32 	%rd40, %r131, 4;
	add.s64 	%rd41, %rd39, %rd40;
	st.global.u32 	[%rd41], %r145;
$L__BB0_14:
	ret;

}


// ===== COMPILED SASS (sm_100) =====

	.target	sm_100

	.elftype	@"ET_EXEC"


//--------------------- .note.nv.tkinfo           --------------------------
	.section	.note.nv.tkinfo,"",@"SHT_NOTE"
	.sectionflags	@"SHF_NOTE_NV_TKINFO"
	.tkinfo
        /*0018*/ 	.word	0x00000002
        /*0030*/ 	.string	""
        /*0030*/ 	.string	"ptxas"
        /*0030*/ 	.string	"Cuda compilation tools, release 13.0, V13.0.88"
        /*0030*/ 	.string	"Build cuda_13.0.r13.0/compiler.36424714_0"
        /*0030*/ 	.string	"-arch sm_100 -m 64 "



//--------------------- .note.nv.cuinfo           --------------------------
	.section	.note.nv.cuinfo,"",@"SHT_NOTE"
	.sectionflags	@"SHF_NOTE_NV_CUINFO"
        /*0018*/ 	.short	0x0002
        /*001a*/ 	.short	0x0064
        /*001c*/ 	.short	0x0082
	.zero		2


//--------------------- .nv.info                  --------------------------
	.section	.nv.info,"",@"SHT_CUDA_INFO"
	.align	4


	//----- nvinfo : EIATTR_REGCOUNT
	.align		4
        /*0000*/ 	.byte	0x04, 0x2f
        /*0002*/ 	.short	(.L_1 - .L_0)
	.align		4
.L_0:
        /*0004*/ 	.word	index@(_Z20matrixMultiplicationPiS_S_i)
        /*0008*/ 	.word	0x0000001d


	//----- nvinfo : EIATTR_FRAME_SIZE
	.align		4
.L_1:
        /*000c*/ 	.byte	0x04, 0x11
        /*000e*/ 	.short	(.L_3 - .L_2)
	.align		4
.L_2:
        /*0010*/ 	.word	index@(_Z20matrixMultiplicationPiS_S_i)
        /*0014*/ 	.word	0x00000000


	//----- nvinfo : EIATTR_MIN_STACK_SIZE
	.align		4
.L_3:
        /*0018*/ 	.byte	0x04, 0x12
        /*001a*/ 	.short	(.L_5 - .L_4)
	.align		4
.L_4:
        /*001c*/ 	.word	index@(_Z20matrixMultiplicationPiS_S_i)
        /*0020*/ 	.word	0x00000000
.L_5:


//--------------------- .nv.compat                --------------------------
	.section	.nv.compat,"",@"SHT_CUDA_COMPAT_INFO"
	.align	4
        /*0000*/ 	.byte	0x02, 0x09, 0x00, 0x00, 0x02, 0x02, 0x01, 0x00, 0x02, 0x05, 0x05, 0x00, 0x03, 0x07, 0x01, 0x01
        /*0010*/ 	.byte	0x02, 0x03, 0x00, 0x00, 0x02, 0x06, 0x01, 0x00, 0x04, 0x0b, 0x08, 0x00, 0x09, 0x00, 0x00, 0x00
        /*0020*/ 	.byte	0x00, 0x00, 0x00, 0x00


//--------------------- .nv.info._Z20matrixMultiplicationPiS_S_i --------------------------
	.section	.nv.info._Z20matrixMultiplicationPiS_S_i,"",@"SHT_CUDA_INFO"
	.sectionflags	@""
	.align	4


	//----- nvinfo : EIATTR_CUDA_API_VERSION
	.align		4
        /*0000*/ 	.byte	0x04, 0x37
        /*0002*/ 	.short	(.L_7 - .L_6)
.L_6:
        /*0004*/ 	.word	0x00000082


	//----- nvinfo : EIATTR_KPARAM_INFO
	.align		4
.L_7:
        /*0008*/ 	.byte	0x04, 0x17
        /*000a*/ 	.short	(.L_9 - .L_8)
.L_8:
        /*000c*/ 	.word	0x00000000
        /*0010*/ 	.short	0x0003
        /*0012*/ 	.short	0x0018
        /*0014*/ 	.byte	0x00, 0xf0, 0x11, 0x00


	//----- nvinfo : EIATTR_KPARAM_INFO
	.align		4
.L_9:
        /*0018*/ 	.byte	0x04, 0x17
        /*001a*/ 	.short	(.L_11 - .L_10)
.L_10:
        /*001c*/ 	.word	0x00000000
        /*0020*/ 	.short	0x0002
        /*0022*/ 	.short	0x0010
        /*0024*/ 	.byte	0x00, 0xf5, 0x21, 0x00


	//----- nvinfo : EIATTR_KPARAM_INFO
	.align		4
.L_11:
        /*0028*/ 	.byte	0x04, 0x17
        /*002a*/ 	.short	(.L_13 - .L_12)
.L_12:
        /*002c*/ 	.word	0x00000000
        /*0030*/ 	.short	0x0001
        /*0032*/ 	.short	0x0008
        /*0034*/ 	.byte	0x00, 0xf5, 0x21, 0x00


	//----- nvinfo : EIATTR_KPARAM_INFO
	.align		4
.L_13:
        /*0038*/ 	.byte	0x04, 0x17
        /*003a*/ 	.short	(.L_15 - .L_14)
.L_14:
        /*003c*/ 	.word	0x00000000
        /*0040*/ 	.short	0x0000
        /*0042*/ 	.short	0x0000
        /*0044*/ 	.byte	0x00, 0xf5, 0x21, 0x00


	//----- nvinfo : EIATTR_SPARSE_MMA_MASK
	.align		4
.L_15:
        /*0048*/ 	.byte	0x03, 0x50
        /*004a*/ 	.short	0x0000


	//----- nvinfo : EIATTR_MAXREG_COUNT
	.align		4
        /*004c*/ 	.byte	0x03, 0x1b
        /*004e*/ 	.short	0x00ff


	//----- nvinfo : EIATTR_MERCURY_ISA_VERSION
	.align		4
        /*0050*/ 	.byte	0x03, 0x5f
        /*0052*/ 	.short	0x0101


	//----- nvinfo : EIATTR_VRC_CTA_INIT_COUNT
	.align		4
        /*0054*/ 	.byte	0x02, 0x4a
	.zero		1
	.zero		1


	//----- nvinfo : EIATTR_EXIT_INSTR_OFFSETS
	.align		4
        /*0058*/ 	.byte	0x04, 0x1c
        /*005a*/ 	.short	(.L_17 - .L_16)


	//   ....[0]....
.L_16:
        /*005c*/ 	.word	0x000000c0


	//   ....[1]....
        /*0060*/ 	.word	0x00000c10


	//----- nvinfo : EIATTR_CBANK_PARAM_SIZE
	.align		4
.L_17:
        /*0064*/ 	.byte	0x03, 0x19
        /*0066*/ 	.short	0x001c


	//----- nvinfo : EIATTR_PARAM_CBANK
	.align		4
        /*0068*/ 	.byte	0x04, 0x0a
        /*006a*/ 	.short	(.L_19 - .L_18)
	.align		4
.L_18:
        /*006c*/ 	.word	index@(.nv.constant0._Z20matrixMultiplicationPiS_S_i)
        /*0070*/ 	.short	0x0380
        /*0072*/ 	.short	0x001c


	//----- nvinfo : EIATTR_SW_WAR
	.align		4
.L_19:
        /*0074*/ 	.byte	0x04, 0x36
        /*0076*/ 	.short	(.L_21 - .L_20)
.L_20:
        /*0078*/ 	.word	0x00000008
.L_21:


//--------------------- .nv.callgraph             --------------------------
	.section	.nv.callgraph,"",@"SHT_CUDA_CALLGRAPH"
	.align	4
	.sectionentsize	8
	.align		4
        /*0000*/ 	.word	0x00000000
	.align		4
        /*0004*/ 	.word	0xffffffff
	.align		4
        /*0008*/ 	.word	0x00000000
	.align		4
        /*000c*/ 	.word	0xfffffffe
	.align		4
        /*0010*/ 	.word	0x00000000
	.align		4
        /*0014*/ 	.word	0xfffffffd
	.align		4
        /*0018*/ 	.word	0x00000000
	.align		4
        /*001c*/ 	.word	0xfffffffc


//--------------------- .text._Z20matrixMultiplicationPiS_S_i --------------------------
	.section	.text._Z20matrixMultiplicationPiS_S_i,"ax",@progbits
	.align	128
        .global         _Z20matrixMultiplicationPiS_S_i
        .type           _Z20matrixMultiplicationPiS_S_i,@function
        .size           _Z20matrixMultiplicationPiS_S_i,(.L_x_7 - _Z20matrixMultiplicationPiS_S_i)
        .other          _Z20matrixMultiplicationPiS_S_i,@"STO_CUDA_ENTRY STV_DEFAULT"
_Z20matrixMultiplicationPiS_S_i:
.text._Z20matrixMultiplicationPiS_S_i:
[----:B------:R-:W-:Y:S01]  /*0000*/  LDC R1, c[0x0][0x37c] ;  /* 0x0000df00ff017b82 */ /* 0x000fe20000000800 */
[----:B------:R-:W0:Y:S07]  /*0010*/  S2R R0, SR_TID.Y ;  /* 0x0000000000007919 */ /* 0x000e2e0000002200 */
[----:B------:R-:W0:Y:S01]  /*0020*/  S2UR UR4, SR_CTAID.Y ;  /* 0x00000000000479c3 */ /* 0x000e220000002600 */
[----:B------:R-:W1:Y:S01]  /*0030*/  LDCU UR7, c[0x0][0x398] ;  /* 0x00007300ff0777ac */ /* 0x000e620008000800 */
[----:B------:R-:W2:Y:S06]  /*0040*/  S2R R3, SR_TID.X ;  /* 0x0000000000037919 */ /* 0x000eac0000002100 */
[----:B------:R-:W0:Y:S08]  /*0050*/  LDC R7, c[0x0][0x364] ;  /* 0x0000d900ff077b82 */ /* 0x000e300000000800 */
[----:B------:R-:W2:Y:S08]  /*0060*/  S2UR UR5, SR_CTAID.X ;  /* 0x00000000000579c3 */ /* 0x000eb00000002500 */
[----:B------:R-:W2:Y:S01]  /*0070*/  LDC R2, c[0x0][0x360] ;  /* 0x0000d800ff027b82 */ /* 0x000ea20000000800 */
[----:B0-----:R-:W-:-:S02]  /*0080*/  IMAD R7, R7, UR4, R0 ;  /* 0x0000000407077c24 */ /* 0x001fc4000f8e0200 */
[----:B--2---:R-:W-:-:S05]  /*0090*/  IMAD R0, R2, UR5, R3 ;  /* 0x0000000502007c24 */ /* 0x004fca000f8e0203 */
[----:B------:R-:W-:-:S04]  /*00a0*/  VIMNMX R2, PT, PT, R7, R0, !PT ;  /* 0x0000000007027248 */ /* 0x000fc80007fe0100 */
[----:B-1----:R-:W-:-:S13]  /*00b0*/  ISETP.GE.AND P0, PT, R2, UR7, PT ;  /* 0x0000000702007c0c */ /* 0x002fda000bf06270 */
[----:B------:R-:W-:Y:S05]  /*00c0*/  @P0 EXIT ;  /* 0x000000000000094d */ /* 0x000fea0003800000 */
[----:B------:R-:W-:Y:S01]  /*00d0*/  UISETP.GE.U32.AND UP0, UPT, UR7, 0x10, UPT ;  /* 0x000000100700788c */ /* 0x000fe2000bf06070 */
[----:B------:R-:W-:Y:S02]  /*00e0*/  HFMA2 R14, -RZ, RZ, 0, 0 ;  /* 0x00000000ff0e7431 */ /* 0x000fe400000001ff */
[----:B------:R-:W-:Y:S01]  /*00f0*/  IMAD R7, R7, UR7, RZ ;  /* 0x0000000707077c24 */ /* 0x000fe2000f8e02ff */
[----:B------:R-:W-:Y:S01]  /*0100*/  ULOP3.LUT UR5, UR7, 0xf, URZ, 0xc0, !UPT ;  /* 0x0000000f07057892 */ /* 0x000fe2000f8ec0ff */
[----:B------:R-:W-:Y:S01]  /*0110*/  UMOV UR4, URZ ;  /* 0x000000ff00047c82 */ /* 0x000fe20008000000 */
[----:B------:R-:W0:Y:S03]  /*0120*/  LDCU.64 UR8, c[0x0][0x358] ;  /* 0x00006b00ff0877ac */ /* 0x000e260008000a00 */
[----:B------:R-:W-:Y:S07]  /*0130*/  BRA.U !UP0, `(.L_x_0) ;  /* 0x0000000508107547 */ /* 0x000fee000b800000 */
[----:B------:R-:W1:Y:S01]  /*0140*/  LDCU.128 UR12, c[0x0][0x380] ;  /* 0x00007000ff0c77ac */ /* 0x000e620008000c00 */
[----:B------:R-:W-:Y:S02]  /*0150*/  MOV R2, 0x20 ;  /* 0x0000002000027802 */ /* 0x000fe40000000f00 */
[----:B------:R-:W-:Y:S01]  /*0160*/  MOV R3, 0x0 ;  /* 0x0000000000037802 */ /* 0x000fe20000000f00 */
[----:B------:R-:W-:Y:S01]  /*0170*/  ULOP3.LUT UR4, UR7, 0x7ffffff0, URZ, 0xc0, !UPT ;  /* 0x7ffffff007047892 */ /* 0x000fe2000f8ec0ff */
[----:B------:R-:W-:Y:S01]  /*0180*/  MOV R14, RZ ;  /* 0x000000ff000e7202 */ /* 0x000fe20000000f00 */
[----:B------:R-:W-:Y:S02]  /*0190*/  IMAD.WIDE.U32 R2, R7, 0x4, R2 ;  /* 0x0000000407027825 */ /* 0x000fe400078e0002 */
[----:B------:R-:W-:Y:S01]  /*01a0*/  UIADD3 UR6, UPT, UPT, -UR4, URZ, URZ ;  /* 0x000000ff04067290 */ /* 0x000fe2000fffe1ff */
[C---:B-1----:R-:W-:Y:S02]  /*01b0*/  IADD3 R10, P0, PT, R2.reuse, UR14, RZ ;  /* 0x0000000e020a7c10 */ /* 0x042fe4000ff1e0ff */
[----:B------:R-:W-:-:S02]  /*01c0*/  IADD3 R4, P1, PT, R2, UR12, RZ ;  /* 0x0000000c02047c10 */ /* 0x000fc4000ff3e0ff */
[C---:B------:R-:W-:Y:S02]  /*01d0*/  IADD3.X R11, PT, PT, R3.reuse, UR15, RZ, P0, !PT ;  /* 0x0000000f030b7c10 */ /* 0x040fe400087fe4ff */
[----:B------:R-:W-:-:S09]  /*01e0*/  IADD3.X R5, PT, PT, R3, UR13, RZ, P1, !PT ;  /* 0x0000000d03057c10 */ /* 0x000fd20008ffe4ff */
.L_x_1:
[----:B------:R-:W-:Y:S01]  /*01f0*/  MOV R2, R10 ;  /* 0x0000000a00027202 */ /* 0x000fe20000000f00 */
[----:B0-----:R-:W2:Y:S01]  /*0200*/  LDG.E R17, desc[UR8][R4.64+-0x20] ;  /* 0xffffe00804117981 */ /* 0x001ea2000c1e1900 */
[----:B------:R-:W-:-:S03]  /*0210*/  MOV R3, R11 ;  /* 0x0000000b00037202 */ /* 0x000fc60000000f00 */
[----:B------:R-:W3:Y:S04]  /*0220*/  LDG.E R24, desc[UR8][R4.64+-0x1c] ;  /* 0xffffe40804187981 */ /* 0x000ee8000c1e1900 */
[----:B------:R-:W2:Y:S04]  /*0230*/  LDG.E R16, desc[UR8][R2.64+-0x20] ;  /* 0xffffe00802107981 */ /* 0x000ea8000c1e1900 */
[----:B------:R-:W3:Y:S04]  /*0240*/  LDG.E R26, desc[UR8][R2.64+-0x1c] ;  /* 0xffffe408021a7981 */ /* 0x000ee8000c1e1900 */
[----:B------:R-:W4:Y:S04]  /*0250*/  LDG.E R18, desc[UR8][R4.64+-0x18] ;  /* 0xffffe80804127981 */ /* 0x000f28000c1e1900 */
[----:B------:R-:W4:Y:S04]  /*0260*/  LDG.E R21, desc[UR8][R2.64+-0x18] ;  /* 0xffffe80802157981 */ /* 0x000f28000c1e1900 */
[----:B------:R-:W5:Y:S04]  /*0270*/  LDG.E R23, desc[UR8][R4.64+-0x14] ;  /* 0xffffec0804177981 */ /* 0x000f68000c1e1900 */
        /* <DEDUP_REMOVED lines=11> */
[----:B------:R-:W5:Y:S01]  /*0330*/  LDG.E R19, desc[UR8][R2.64+0x4] ;  /* 0x0000040802137981 */ /* 0x000f62000c1e1900 */
[----:B--2---:R-:W-:-:S03]  /*0340*/  IMAD R17, R17, R16, R14 ;  /* 0x0000001011117224 */ /* 0x004fc600078e020e */
[----:B------:R-:W2:Y:S01]  /*0350*/  LDG.E R16, desc[UR8][R4.64+0x4] ;  /* 0x0000040804107981 */ /* 0x000ea2000c1e1900 */
[----:B---3--:R-:W-:-:S03]  /*0360*/  IMAD R24, R24, R26, R17 ;  /* 0x0000001a18187224 */ /* 0x008fc600078e0211 */
[----:B------:R-:W3:Y:S04]  /*0370*/  LDG.E R14, desc[UR8][R4.64+0x8] ;  /* 0x00000808040e7981 */ /* 0x000ee8000c1e1900 */
[----:B------:R-:W3:Y:S01]  /*0380*/  LDG.E R17, desc[UR8][R2.64+0x8] ;  /* 0x0000080802117981 */ /* 0x000ee2000c1e1900 */
[----:B----4-:R-:W-:-:S03]  /*0390*/  IMAD R24, R18, R21, R24 ;  /* 0x0000001512187224 */ /* 0x010fc600078e0218 */
[----:B------:R-:W4:Y:S04]  /*03a0*/  LDG.E R18, desc[UR8][R4.64+0xc] ;  /* 0x00000c0804127981 */ /* 0x000f28000c1e1900 */
[----:B------:R-:W4:Y:S01]  /*03b0*/  LDG.E R21, desc[UR8][R2.64+0xc] ;  /* 0x00000c0802157981 */ /* 0x000f22000c1e1900 */
[----:B-----5:R-:W-:-:S03]  /*03c0*/  IMAD R24, R23, R20, R24 ;  /* 0x0000001417187224 */ /* 0x020fc600078e0218 */
[----:B------:R-:W5:Y:S04]  /*03d0*/  LDG.E R20, desc[UR8][R4.64+0x10] ;  /* 0x0000100804147981 */ /* 0x000f68000c1e1900 */
[----:B------:R-:W5:Y:S01]  /*03e0*/  LDG.E R23, desc[UR8][R2.64+0x10] ;  /* 0x0000100802177981 */ /* 0x000f62000c1e1900 */
[----:B------:R-:W-:-:S03]  /*03f0*/  IMAD R24, R22, R25, R24 ;  /* 0x0000001916187224 */ /* 0x000fc600078e0218 */
[----:B------:R-:W5:Y:S04]  /*0400*/  LDG.E R22, desc[UR8][R4.64+0x14] ;  /* 0x0000140804167981 */ /* 0x000f68000c1e1900 */
[----:B------:R-:W5:Y:S01]  /*0410*/  LDG.E R25, desc[UR8][R2.64+0x14] ;  /* 0x0000140802197981 */ /* 0x000f62000c1e1900 */
[----:B------:R-:W-:-:S03]  /*0420*/  IMAD R24, R12, R15, R24 ;  /* 0x0000000f0c187224 */ /* 0x000fc600078e0218 */
[----:B------:R-:W5:Y:S04]  /*0430*/  LDG.E R15, desc[UR8][R4.64+0x18] ;  /* 0x00001808040f7981 */ /* 0x000f68000c1e1900 */
[----:B------:R-:W5:Y:S01]  /*0440*/  LDG.E R12, desc[UR8][R2.64+0x18] ;  /* 0x00001808020c7981 */ /* 0x000f62000c1e1900 */
[----:B------:R-:W-:-:S03]  /*0450*/  IMAD R24, R6, R9, R24 ;  /* 0x0000000906187224 */ /* 0x000fc600078e0218 */
[----:B------:R0:W5:Y:S04]  /*0460*/  LDG.E R6, desc[UR8][R4.64+0x1c] ;  /* 0x00001c0804067981 */ /* 0x000168000c1e1900 */
[----:B------:R-:W5:Y:S01]  /*0470*/  LDG.E R9, desc[UR8][R2.64+0x1c] ;  /* 0x00001c0802097981 */ /* 0x000f62000c1e1900 */
[----:B------:R-:W-:-:S04]  /*0480*/  IMAD R8, R11, R8, R24 ;  /* 0x000000080b087224 */ /* 0x000fc800078e0218 */
[----:B------:R-:W-:Y:S01]  /*0490*/  IMAD R8, R10, R13, R8 ;  /* 0x0000000d0a087224 */ /* 0x000fe200078e0208 */
[----:B------:R-:W-:-:S04]  /*04a0*/  UIADD3 UR6, UPT, UPT, UR6, 0x10, URZ ;  /* 0x0000001006067890 */ /* 0x000fc8000fffe0ff */
[----:B------:R-:W-:Y:S01]  /*04b0*/  UISETP.NE.AND UP0, UPT, UR6, URZ, UPT ;  /* 0x000000ff0600728c */ /* 0x000fe2000bf05270 */
[----:B0-----:R-:W-:Y:S02]  /*04c0*/  IADD3 R4, P1, PT, R4, 0x40, RZ ;  /* 0x0000004004047810 */ /* 0x001fe40007f3e0ff */
[----:B------:R-:W-:-:S03]  /*04d0*/  IADD3 R10, P0, PT, R2, 0x40, RZ ;  /* 0x00000040020a7810 */ /* 0x000fc60007f1e0ff */
[----:B------:R-:W-:Y:S01]  /*04e0*/  IMAD.X R5, RZ, RZ, R5, P1 ;  /* 0x000000ffff057224 */ /* 0x000fe200008e0605 */
[----:B------:R-:W-:Y:S01]  /*04f0*/  IADD3.X R11, PT, PT, RZ, R3, RZ, P0, !PT ;  /* 0x00000003ff0b7210 */ /* 0x000fe200007fe4ff */
[----:B--2---:R-:W-:-:S04]  /*0500*/  IMAD R8, R16, R19, R8 ;  /* 0x0000001310087224 */ /* 0x004fc800078e0208 */
[----:B---3--:R-:W-:-:S04]  /*0510*/  IMAD R8, R14, R17, R8 ;  /* 0x000000110e087224 */ /* 0x008fc800078e0208 */
[----:B----4-:R-:W-:-:S04]  /*0520*/  IMAD R8, R18, R21, R8 ;  /* 0x0000001512087224 */ /* 0x010fc800078e0208 */
[----:B-----5:R-:W-:-:S04]  /*0530*/  IMAD R8, R20, R23, R8 ;  /* 0x0000001714087224 */ /* 0x020fc800078e0208 */
[----:B------:R-:W-:-:S04]  /*0540*/  IMAD R8, R22, R25, R8 ;  /* 0x0000001916087224 */ /* 0x000fc800078e0208 */
[----:B------:R-:W-:-:S04]  /*0550*/  IMAD R8, R15, R12, R8 ;  /* 0x0000000c0f087224 */ /* 0x000fc800078e0208 */
[----:B------:R-:W-:Y:S01]  /*0560*/  IMAD R14, R6, R9, R8 ;  /* 0x00000009060e7224 */ /* 0x000fe200078e0208 */
[----:B------:R-:W-:Y:S06]  /*0570*/  BRA.U UP0, `(.L_x_1) ;  /* 0xfffffffd001c7547 */ /* 0x000fec000b83ffff */
.L_x_0:
[----:B------:R-:W-:-:S09]  /*0580*/  UISETP.NE.AND UP0, UPT, UR5, URZ, UPT ;  /* 0x000000ff0500728c */ /* 0x000fd2000bf05270 */
[----:B------:R-:W-:Y:S05]  /*0590*/  BRA.U !UP0, `(.L_x_2) ;  /* 0x00000005088c7547 */ /* 0x000fea000b800000 */
[----:B------:R-:W-:Y:S02]  /*05a0*/  UISETP.GE.U32.AND UP0, UPT, UR5, 0x8, UPT ;  /* 0x000000080500788c */ /* 0x000fe4000bf06070 */
[----:B------:R-:W-:-:S04]  /*05b0*/  ULOP3.LUT UR6, UR7, 0x7, URZ, 0xc0, !UPT ;  /* 0x0000000707067892 */ /* 0x000fc8000f8ec0ff */
[----:B------:R-:W-:-:S03]  /*05c0*/  UISETP.NE.AND UP1, UPT, UR6, URZ, UPT ;  /* 0x000000ff0600728c */ /* 0x000fc6000bf25270 */
[----:B------:R-:W-:Y:S08]  /*05d0*/  BRA.U !UP0, `(.L_x_3) ;  /* 0x00000001089c7547 */ /* 0x000ff0000b800000 */
[----:B------:R-:W1:Y:S01]  /*05e0*/  LDC.64 R8, c[0x0][0x380] ;  /* 0x0000e000ff087b82 */ /* 0x000e620000000a00 */
[----:B------:R-:W2:Y:S01]  /*05f0*/  LDCU.128 UR12, c[0x0][0x380] ;  /* 0x00007000ff0c77ac */ /* 0x000ea20008000c00 */
[C---:B------:R-:W-:Y:S02]  /*0600*/  IADD3 R6, P0, PT, R7.reuse, UR4, RZ ;  /* 0x0000000407067c10 */ /* 0x040fe4000ff1e0ff */
[----:B------:R-:W-:Y:S02]  /*0610*/  IADD3 R3, PT, PT, R7, UR4, RZ ;  /* 0x0000000407037c10 */ /* 0x000fe4000fffe0ff */
[----:B------:R-:W-:Y:S02]  /*0620*/  SHF.L.U32 R2, R6, 0x2, RZ ;  /* 0x0000000206027819 */ /* 0x000fe400000006ff */
[----:B------:R-:W3:Y:S01]  /*0630*/  LDC.64 R10, c[0x0][0x388] ;  /* 0x0000e200ff0a7b82 */ /* 0x000ee20000000a00 */
[----:B------:R-:W-:-:S04]  /*0640*/  IADD3.X R5, PT, PT, RZ, RZ, RZ, P0, !PT ;  /* 0x000000ffff057210 */ /* 0x000fc800007fe4ff */
[----:B------:R-:W-:Y:S02]  /*0650*/  SHF.L.U64.HI R6, R6, 0x2, R5 ;  /* 0x0000000206067819 */ /* 0x000fe40000010205 */
[C---:B--2---:R-:W-:Y:S02]  /*0660*/  IADD3 R4, P0, PT, R2.reuse, UR12, RZ ;  /* 0x0000000c02047c10 */ /* 0x044fe4000ff1e0ff */
[----:B------:R-:W-:Y:S02]  /*0670*/  IADD3 R2, P1, PT, R2, UR14, RZ ;  /* 0x0000000e02027c10 */ /* 0x000fe4000ff3e0ff */
[----:B------:R-:W-:Y:S01]  /*0680*/  IADD3.X R5, PT, PT, R6, UR13, RZ, P0, !PT ;  /* 0x0000000d06057c10 */ /* 0x000fe200087fe4ff */
[----:B-1----:R-:W-:-:S04]  /*0690*/  IMAD.WIDE.U32 R8, R3, 0x4, R8 ;  /* 0x0000000403087825 */ /* 0x002fc800078e0008 */
[----:B0-----:R-:W2:Y:S01]  /*06a0*/  LDG.E R13, desc[UR8][R4.64+0x8] ;  /* 0x00000808040d7981 */ /* 0x001ea2000c1e1900 */
[----:B---3--:R-:W-:Y:S01]  /*06b0*/  IMAD.WIDE.U32 R10, R3, 0x4, R10 ;  /* 0x00000004030a7825 */ /* 0x008fe200078e000a */
[----:B------:R-:W-:Y:S02]  /*06c0*/  IADD3.X R3, PT, PT, R6, UR15, RZ, P1, !PT ;  /* 0x0000000f06037c10 */ /* 0x000fe40008ffe4ff */
[----:B------:R-:W3:Y:S04]  /*06d0*/  LDG.E R9, desc[UR8][R8.64] ;  /* 0x0000000808097981 */ /* 0x000ee8000c1e1900 */
[----:B------:R-:W3:Y:S04]  /*06e0*/  LDG.E R10, desc[UR8][R10.64] ;  /* 0x000000080a0a7981 */ /* 0x000ee8000c1e1900 */
[----:B------:R-:W4:Y:S04]  /*06f0*/  LDG.E R6, desc[UR8][R4.64+0x4] ;  /* 0x0000040804067981 */ /* 0x000f28000c1e1900 */
[----:B------:R-:W4:Y:S04]  /*0700*/  LDG.E R12, desc[UR8][R2.64+0x4] ;  /* 0x00000408020c7981 */ /* 0x000f28000c1e1900 */
[----:B------:R-:W2:Y:S04]  /*0710*/  LDG.E R15, desc[UR8][R2.64+0x8] ;  /* 0x00000808020f7981 */ /* 0x000ea8000c1e1900 */
        /* <DEDUP_REMOVED lines=10> */
[----:B------:R-:W-:Y:S01]  /*07c0*/  UIADD3 UR4, UPT, UPT, UR4, 0x8, URZ ;  /* 0x0000000804047890 */ /* 0x000fe2000fffe0ff */
[----:B---3--:R-:W-:-:S04]  /*07d0*/  IMAD R9, R9, R10, R14 ;  /* 0x0000000a09097224 */ /* 0x008fc800078e020e */
[----:B----4-:R-:W-:-:S04]  /*07e0*/  IMAD R6, R6, R12, R9 ;  /* 0x0000000c06067224 */ /* 0x010fc800078e0209 */
[----:B--2---:R-:W-:-:S04]  /*07f0*/  IMAD R6, R13, R15, R6 ;  /* 0x0000000f0d067224 */ /* 0x004fc800078e0206 */
[----:B-----5:R-:W-:-:S04]  /*0800*/  IMAD R6, R17, R16, R6 ;  /* 0x0000001011067224 */ /* 0x020fc800078e0206 */
[----:B------:R-:W-:-:S04]  /*0810*/  IMAD R6, R19, R18, R6 ;  /* 0x0000001213067224 */ /* 0x000fc800078e0206 */
[----:B------:R-:W-:-:S04]  /*0820*/  IMAD R6, R21, R8, R6 ;  /* 0x0000000815067224 */ /* 0x000fc800078e0206 */
[----:B------:R-:W-:-:S04]  /*0830*/  IMAD R6, R11, R20, R6 ;  /* 0x000000140b067224 */ /* 0x000fc800078e0206 */
[----:B------:R-:W-:-:S07]  /*0840*/  IMAD R14, R23, R22, R6 ;  /* 0x00000016170e7224 */ /* 0x000fce00078e0206 */
.L_x_3:
[----:B------:R-:W-:Y:S05]  /*0850*/  BRA.U !UP1, `(.L_x_2) ;  /* 0x0000000109dc7547 */ /* 0x000fea000b800000 */
[----:B------:R-:W-:Y:S02]  /*0860*/  UISETP.GE.U32.AND UP0, UPT, UR6, 0x4, UPT ;  /* 0x000000040600788c */ /* 0x000fe4000bf06070 */
[----:B------:R-:W-:-:S04]  /*0870*/  ULOP3.LUT UR5, UR7, 0x3, URZ, 0xc0, !UPT ;  /* 0x0000000307057892 */ /* 0x000fc8000f8ec0ff */
[----:B------:R-:W-:-:S03]  /*0880*/  UISETP.NE.AND UP1, UPT, UR5, URZ, UPT ;  /* 0x000000ff0500728c */ /* 0x000fc6000bf25270 */
[----:B------:R-:W-:Y:S08]  /*0890*/  BRA.U !UP0, `(.L_x_4) ;  /* 0x00000001086c7547 */ /* 0x000ff0000b800000 */
[----:B------:R-:W1:Y:S01]  /*08a0*/  LDC.64 R8, c[0x0][0x380] ;  /* 0x0000e000ff087b82 */ /* 0x000e620000000a00 */
[----:B------:R-:W2:Y:S01]  /*08b0*/  LDCU.128 UR12, c[0x0][0x380] ;  /* 0x00007000ff0c77ac */ /* 0x000ea20008000c00 */
[C---:B------:R-:W-:Y:S01]  /*08c0*/  IADD3 R2, P0, PT, R7.reuse, UR4, RZ ;  /* 0x0000000407027c10 */ /* 0x040fe2000ff1e0ff */
[----:B------:R-:W-:-:S03]  /*08d0*/  VIADD R3, R7, UR4 ;  /* 0x0000000407037c36 */ /* 0x000fc60008000000 */
[----:B------:R-:W-:Y:S02]  /*08e0*/  IADD3.X R5, PT, PT, RZ, RZ, RZ, P0, !PT ;  /* 0x000000ffff057210 */ /* 0x000fe400007fe4ff */
[----:B------:R-:W3:Y:S01]  /*08f0*/  LDC.64 R10, c[0x0][0x388] ;  /* 0x0000e200ff0a7b82 */ /* 0x000ee20000000a00 */
[C---:B------:R-:W-:Y:S02]  /*0900*/  SHF.L.U32 R4, R2.reuse, 0x2, RZ ;  /* 0x0000000202047819 */ /* 0x040fe400000006ff */
[----:B------:R-:W-:Y:S02]  /*0910*/  SHF.L.U64.HI R5, R2, 0x2, R5 ;  /* 0x0000000202057819 */ /* 0x000fe40000010205 */
[C---:B--2---:R-:W-:Y:S02]  /*0920*/  IADD3 R2, P0, PT, R4.reuse, UR12, RZ ;  /* 0x0000000c04027c10 */ /* 0x044fe4000ff1e0ff */
[----:B------:R-:W-:Y:S01]  /*0930*/  IADD3 R4, P1, PT, R4, UR14, RZ ;  /* 0x0000000e04047c10 */ /* 0x000fe2000ff3e0ff */
[----:B-1----:R-:W-:-:S06]  /*0940*/  IMAD.WIDE.U32 R8, R3, 0x4, R8 ;  /* 0x0000000403087825 */ /* 0x002fcc00078e0008 */
[----:B0-----:R-:W2:Y:S01]  /*0950*/  LDG.E R9, desc[UR8][R8.64] ;  /* 0x0000000808097981 */ /* 0x001ea2000c1e1900 */
[----:B---3--:R-:W-:Y:S01]  /*0960*/  IMAD.WIDE.U32 R10, R3, 0x4, R10 ;  /* 0x00000004030a7825 */ /* 0x008fe200078e000a */
[C---:B------:R-:W-:Y:S02]  /*0970*/  IADD3.X R3, PT, PT, R5.reuse, UR13, RZ, P0, !PT ;  /* 0x0000000d05037c10 */ /* 0x040fe400087fe4ff */
[----:B------:R-:W-:-:S03]  /*0980*/  IADD3.X R5, PT, PT, R5, UR15, RZ, P1, !PT ;  /* 0x0000000f05057c10 */ /* 0x000fc60008ffe4ff */
[----:B------:R-:W2:Y:S04]  /*0990*/  LDG.E R10, desc[UR8][R10.64] ;  /* 0x000000080a0a7981 */ /* 0x000ea8000c1e1900 */
[----:B------:R-:W3:Y:S04]  /*09a0*/  LDG.E R13, desc[UR8][R2.64+0x4] ;  /* 0x00000408020d7981 */ /* 0x000ee8000c1e1900 */
[----:B------:R-:W3:Y:S04]  /*09b0*/  LDG.E R6, desc[UR8][R4.64+0x4] ;  /* 0x0000040804067981 */ /* 0x000ee8000c1e1900 */
[----:B------:R-:W4:Y:S04]  /*09c0*/  LDG.E R15, desc[UR8][R2.64+0x8] ;  /* 0x00000808020f7981 */ /* 0x000f28000c1e1900 */
[----:B------:R-:W4:Y:S04]  /*09d0*/  LDG.E R12, desc[UR8][R4.64+0x8] ;  /* 0x00000808040c7981 */ /* 0x000f28000c1e1900 */
[----:B------:R-:W5:Y:S04]  /*09e0*/  LDG.E R17, desc[UR8][R2.64+0xc] ;  /* 0x00000c0802117981 */ /* 0x000f68000c1e1900 */
[----:B------:R-:W5:Y:S01]  /*09f0*/  LDG.E R16, desc[UR8][R4.64+0xc] ;  /* 0x00000c0804107981 */ /* 0x000f62000c1e1900 */
[----:B------:R-:W-:Y:S01]  /*0a00*/  UIADD3 UR4, UPT, UPT, UR4, 0x4, URZ ;  /* 0x0000000404047890 */ /* 0x000fe2000fffe0ff */
[----:B--2---:R-:W-:-:S04]  /*0a10*/  IMAD R14, R9, R10, R14 ;  /* 0x0000000a090e7224 */ /* 0x004fc800078e020e */
[----:B---3--:R-:W-:-:S04]  /*0a20*/  IMAD R6, R13, R6, R14 ;  /* 0x000000060d067224 */ /* 0x008fc800078e020e */
[----:B----4-:R-:W-:-:S04]  /*0a30*/  IMAD R6, R15, R12, R6 ;  /* 0x0000000c0f067224 */ /* 0x010fc800078e0206 */
[----:B-----5:R-:W-:-:S07]  /*0a40*/  IMAD R14, R17, R16, R6 ;  /* 0x00000010110e7224 */ /* 0x020fce00078e0206 */
.L_x_4:
[----:B------:R-:W-:Y:S05]  /*0a50*/  BRA.U !UP1, `(.L_x_2) ;  /* 0x00000001095c7547 */ /* 0x000fea000b800000 */
[----:B------:R-:W1:Y:S01]  /*0a60*/  LDC.64 R2, c[0x0][0x388] ;  /* 0x0000e200ff027b82 */ /* 0x000e620000000a00 */
[----:B------:R-:W-:Y:S01]  /*0a70*/  IADD3 R9, PT, PT, R7, UR4, RZ ;  /* 0x0000000407097c10 */ /* 0x000fe2000fffe0ff */
[----:B------:R-:W-:-:S06]  /*0a80*/  UIADD3 UR5, UPT, UPT, -UR5, URZ, URZ ;  /* 0x000000ff05057290 */ /* 0x000fcc000fffe1ff */
[----:B------:R-:W2:Y:S01]  /*0a90*/  LDC.64 R4, c[0x0][0x380] ;  /* 0x0000e000ff047b82 */ /* 0x000ea20000000a00 */
[----:B-1----:R-:W-:-:S03]  /*0aa0*/  IMAD.WIDE.U32 R2, R9, 0x4, R2 ;  /* 0x0000000409027825 */ /* 0x002fc600078e0002 */
[----:B------:R-:W-:Y:S02]  /*0ab0*/  MOV R6, R2 ;  /* 0x0000000200067202 */ /* 0x000fe40000000f00 */
[----:B------:R-:W-:Y:S01]  /*0ac0*/  MOV R11, R3 ;  /* 0x00000003000b7202 */ /* 0x000fe20000000f00 */
[----:B--2---:R-:W-:-:S03]  /*0ad0*/  IMAD.WIDE.U32 R4, R9, 0x4, R4 ;  /* 0x0000000409047825 */ /* 0x004fc600078e0004 */
[----:B------:R-:W-:Y:S02]  /*0ae0*/  MOV R2, R4 ;  /* 0x0000000400027202 */ /* 0x000fe40000000f00 */
[----:B------:R-:W-:-:S07]  /*0af0*/  MOV R9, R5 ;  /* 0x0000000500097202 */ /* 0x000fce0000000f00 */
.L_x_5:
[----:B------:R-:W-:Y:S01]  /*0b00*/  IMAD.MOV.U32 R3, RZ, RZ, R9 ;  /* 0x000000ffff037224 */ /* 0x000fe200078e0009 */
[----:B------:R-:W-:Y:S02]  /*0b10*/  MOV R4, R6 ;  /* 0x0000000600047202 */ /* 0x000fe40000000f00 */
[----:B------:R-:W-:-:S03]  /*0b20*/  MOV R5, R11 ;  /* 0x0000000b00057202 */ /* 0x000fc60000000f00 */
[----:B0-----:R0:W2:Y:S04]  /*0b30*/  LDG.E R3, desc[UR8][R2.64] ;  /* 0x0000000802037981 */ /* 0x0010a8000c1e1900 */
[----:B------:R-:W2:Y:S01]  /*0b40*/  LDG.E R4, desc[UR8][R4.64] ;  /* 0x0000000804047981 */ /* 0x000ea2000c1e1900 */
[----:B------:R-:W-:Y:S01]  /*0b50*/  UIADD3 UR5, UPT, UPT, UR5, 0x1, URZ ;  /* 0x0000000105057890 */ /* 0x000fe2000fffe0ff */
[----:B------:R-:W-:-:S03]  /*0b60*/  IADD3 R6, P0, PT, R6, 0x4, RZ ;  /* 0x0000000406067810 */ /* 0x000fc60007f1e0ff */
[----:B------:R-:W-:Y:S01]  /*0b70*/  UISETP.NE.AND UP0, UPT, UR5, URZ, UPT ;  /* 0x000000ff0500728c */ /* 0x000fe2000bf05270 */
[----:B0-----:R-:W-:Y:S02]  /*0b80*/  IADD3 R2, P1, PT, R2, 0x4, RZ ;  /* 0x0000000402027810 */ /* 0x001fe40007f3e0ff */
[----:B------:R-:W-:Y:S02]  /*0b90*/  IADD3.X R11, PT, PT, RZ, R11, RZ, P0, !PT ;  /* 0x0000000bff0b7210 */ /* 0x000fe400007fe4ff */
[----:B------:R-:W-:Y:S01]  /*0ba0*/  IADD3.X R9, PT, PT, RZ, R9, RZ, P1, !PT ;  /* 0x00000009ff097210 */ /* 0x000fe20000ffe4ff */
[----:B--2---:R-:W-:-:S03]  /*0bb0*/  IMAD R14, R3, R4, R14 ;  /* 0x00000004030e7224 */ /* 0x004fc600078e020e */
[----:B------:R-:W-:Y:S05]  /*0bc0*/  BRA.U UP0, `(.L_x_5) ;  /* 0xfffffffd00cc7547 */ /* 0x000fea000b83ffff */
.L_x_2:
[----:B------:R-:W1:Y:S01]  /*0bd0*/  LDC.64 R2, c[0x0][0x390] ;  /* 0x0000e400ff027b82 */ /* 0x000e620000000a00 */
[----:B------:R-:W-:-:S05]  /*0be0*/  IADD3 R7, PT, PT, R0, R7, RZ ;  /* 0x0000000700077210 */ /* 0x000fca0007ffe0ff */
[----:B-1----:R-:W-:-:S05]  /*0bf0*/  IMAD.WIDE R2, R7, 0x4, R2 ;  /* 0x0000000407027825 */ /* 0x002fca00078e0202 */
[----:B0-----:R-:W-:Y:S01]  /*0c00*/  STG.E desc[UR8][R2.64], R14 ;  /* 0x0000000e02007986 */ /* 0x001fe2000c101908 */
[----:B------:R-:W-:Y:S05]  /*0c10*/  EXIT ;  /* 0x000000000000794d */ /* 0x000fea0003800000 */
.L_x_6:
[----:B------:R-:W-:-:S00]  /*0c20*/  BRA `(.L_x_6) ;  /* 0xfffffffc00fc7947 */ /* 0x000fc0000383ffff */
[----:B------:R-:W-:-:S00]  /*0c30*/  NOP ;  /* 0x0000000000007918 */ /* 0x000fc00000000000 */
        /* <DEDUP_REMOVED lines=12> */
.L_x_7:


//--------------------- .nv.shared.reserved.0     --------------------------
	.section	.nv.shared.reserved.0,"aw",@nobits
	.weak		__nv_reservedSMEM_offset_0_alias
	.size		__nv_reservedSMEM_offset_0_alias, 0, 64
	.other		__nv_reservedSMEM_offset_0_alias,@"STO_CUDA_RESERVED_SHARED STV_DEFAULT"
__nv_reservedSMEM_offset_0_alias:
	.zero		0
	.zero		64


//--------------------- .nv.constant0._Z20matrixMultiplicationPiS_S_i --------------------------
	.section	.nv.constant0._Z20matrixMultiplicationPiS_S_i,"a",@progbits
	.sectionflags	@""
	.align	4
.nv.constant0._Z20matrixMultiplicationPiS_S_i:
	.zero		924


//--------------------- SYMBOLS --------------------------

	.type		.nv.reservedSmem.offset0,@object
	.size		.nv.reservedSmem.offset0,0x4
